	.headerflags	@"EF_CUDA_TEXMODE_UNIFIED EF_CUDA_64BIT_ADDRESS EF_CUDA_ACCELERATORS EF_CUDA_SM90 EF_CUDA_VIRTUAL_SM(EF_CUDA_SM90)"
	.elftype	@"ET_EXEC"


//--------------------- .nv.info                  --------------------------
	.section	.nv.info,"",@"SHT_CUDA_INFO"
	.align	4


	//----- nvinfo : EIATTR_REGCOUNT
	.align		4
        /*0000*/ 	.byte	0x04, 0x2f
        /*0002*/ 	.short	(.L_2 - .L_1)
	.align		4
.L_1:
        /*0004*/ 	.word	index@(triton_red_fused__to_copy_add_mean_mul_pow_rsqrt_8)
        /*0008*/ 	.word	0x00000020


	//----- nvinfo : EIATTR_MIN_STACK_SIZE
	.align		4
.L_2:
        /*000c*/ 	.byte	0x04, 0x12
        /*000e*/ 	.short	(.L_4 - .L_3)
	.align		4
.L_3:
        /*0010*/ 	.word	index@(triton_red_fused__to_copy_add_mean_mul_pow_rsqrt_8)
        /*0014*/ 	.word	0x00000000


	//----- nvinfo : EIATTR_FRAME_SIZE
	.align		4
.L_4:
        /*0018*/ 	.byte	0x04, 0x11
        /*001a*/ 	.short	(.L_6 - .L_5)
	.align		4
.L_5:
        /*001c*/ 	.word	index@(triton_red_fused__to_copy_add_mean_mul_pow_rsqrt_8)
        /*0020*/ 	.word	0x00000000


	//----- nvinfo : EIATTR_MIN_STACK_SIZE
	.align		4
.L_6:
        /*0024*/ 	.byte	0x04, 0x12
        /*0026*/ 	.short	(.L_8 - .L_7)
	.align		4
.L_7:
        /*0028*/ 	.word	index@(triton_red_fused__to_copy_add_mean_mul_pow_rsqrt_8)
        /*002c*/ 	.word	0x00000000
.L_8:


//--------------------- .nv.info.triton_red_fused__to_copy_add_mean_mul_pow_rsqrt_8 --------------------------
	.section	.nv.info.triton_red_fused__to_copy_add_mean_mul_pow_rsqrt_8,"",@"SHT_CUDA_INFO"
	.sectionflags	@""
	.align	4


	//----- nvinfo : EIATTR_CUDA_API_VERSION
	.align		4
        /*0000*/ 	.byte	0x04, 0x37
        /*0002*/ 	.short	(.L_10 - .L_9)
.L_9:
        /*0004*/ 	.word	0x0000007c


	//----- nvinfo : EIATTR_KPARAM_INFO
	.align		4
.L_10:
        /*0008*/ 	.byte	0x04, 0x17
        /*000a*/ 	.short	(.L_12 - .L_11)
.L_11:
        /*000c*/ 	.word	0x00000000
        /*0010*/ 	.short	0x0008
        /*0012*/ 	.short	0x0038
        /*0014*/ 	.byte	0x00, 0xf4, 0x21, 0x00


	//----- nvinfo : EIATTR_KPARAM_INFO
	.align		4
.L_12:
        /*0018*/ 	.byte	0x04, 0x17
        /*001a*/ 	.short	(.L_14 - .L_13)
.L_13:
        /*001c*/ 	.word	0x00000000
        /*0020*/ 	.short	0x0007
        /*0022*/ 	.short	0x0034
        /*0024*/ 	.byte	0x00, 0xf0, 0x11, 0x00


	//----- nvinfo : EIATTR_KPARAM_INFO
	.align		4
.L_14:
        /*0028*/ 	.byte	0x04, 0x17
        /*002a*/ 	.short	(.L_16 - .L_15)
.L_15:
        /*002c*/ 	.word	0x00000000
        /*0030*/ 	.short	0x0006
        /*0032*/ 	.short	0x0030
        /*0034*/ 	.byte	0x00, 0xf0, 0x11, 0x00


	//----- nvinfo : EIATTR_KPARAM_INFO
	.align		4
.L_16:
        /*0038*/ 	.byte	0x04, 0x17
        /*003a*/ 	.short	(.L_18 - .L_17)
.L_17:
        /*003c*/ 	.word	0x00000000
        /*0040*/ 	.short	0x0005
        /*0042*/ 	.short	0x0028
        /*0044*/ 	.byte	0x00, 0xf4, 0x21, 0x00


	//----- nvinfo : EIATTR_KPARAM_INFO
	.align		4
.L_18:
        /*0048*/ 	.byte	0x04, 0x17
        /*004a*/ 	.short	(.L_20 - .L_19)
.L_19:
        /*004c*/ 	.word	0x00000000
        /*0050*/ 	.short	0x0004
        /*0052*/ 	.short	0x0020
        /*0054*/ 	.byte	0x00, 0xf4, 0x21, 0x00


	//----- nvinfo : EIATTR_KPARAM_INFO
	.align		4
.L_20:
        /*0058*/ 	.byte	0x04, 0x17
        /*005a*/ 	.short	(.L_22 - .L_21)
.L_21:
        /*005c*/ 	.word	0x00000000
        /*0060*/ 	.short	0x0003
        /*0062*/ 	.short	0x0018
        /*0064*/ 	.byte	0x00, 0xf4, 0x21, 0x00


	//----- nvinfo : EIATTR_KPARAM_INFO
	.align		4
.L_22:
        /*0068*/ 	.byte	0x04, 0x17
        /*006a*/ 	.short	(.L_24 - .L_23)
.L_23:
        /*006c*/ 	.word	0x00000000
        /*0070*/ 	.short	0x0002
        /*0072*/ 	.short	0x0010
        /*0074*/ 	.byte	0x00, 0xf4, 0x21, 0x00


	//----- nvinfo : EIATTR_KPARAM_INFO
	.align		4
.L_24:
        /*0078*/ 	.byte	0x04, 0x17
        /*007a*/ 	.short	(.L_26 - .L_25)
.L_25:
        /*007c*/ 	.word	0x00000000
        /*0080*/ 	.short	0x0001
        /*0082*/ 	.short	0x0008
        /*0084*/ 	.byte	0x00, 0xf4, 0x21, 0x00


	//----- nvinfo : EIATTR_KPARAM_INFO
	.align		4
.L_26:
        /*0088*/ 	.byte	0x04, 0x17
        /*008a*/ 	.short	(.L_28 - .L_27)
.L_27:
        /*008c*/ 	.word	0x00000000
        /*0090*/ 	.short	0x0000
        /*0092*/ 	.short	0x0000
        /*0094*/ 	.byte	0x00, 0xf4, 0x21, 0x00


	//----- nvinfo : EIATTR_SPARSE_MMA_MASK
	.align		4
.L_28:
        /*0098*/ 	.byte	0x03, 0x50
        /*009a*/ 	.short	0x0000


	//----- nvinfo : EIATTR_MAXREG_COUNT
	.align		4
        /*009c*/ 	.byte	0x03, 0x1b
        /*009e*/ 	.short	0x0080


	//----- nvinfo : EIATTR_COOP_GROUP_MASK_REGIDS
	.align		4
        /*00a0*/ 	.byte	0x04, 0x29
        /*00a2*/ 	.short	(.L_30 - .L_29)


	//   ....[0]....
.L_29:
        /*00a4*/ 	.word	0xffffffff


	//   ....[1]....
        /*00a8*/ 	.word	0xffffffff


	//   ....[2]....
        /*00ac*/ 	.word	0xffffffff


	//   ....[3]....
        /*00b0*/ 	.word	0xffffffff


	//   ....[4]....
        /*00b4*/ 	.word	0xffffffff


	//   ....[5]....
        /*00b8*/ 	.word	0xffffffff


	//----- nvinfo : EIATTR_COOP_GROUP_INSTR_OFFSETS
	.align		4
.L_30:
        /*00bc*/ 	.byte	0x04, 0x28
        /*00be*/ 	.short	(.L_32 - .L_31)


	//   ....[0]....
.L_31:
        /*00c0*/ 	.word	0x00000690


	//   ....[1]....
        /*00c4*/ 	.word	0x000006c0


	//   ....[2]....
        /*00c8*/ 	.word	0x000006e0


	//   ....[3]....
        /*00cc*/ 	.word	0x00000710


	//   ....[4]....
        /*00d0*/ 	.word	0x00000740


	//   ....[5]....
        /*00d4*/ 	.word	0x00000860


	//----- nvinfo : EIATTR_EXIT_INSTR_OFFSETS
	.align		4
.L_32:
        /*00d8*/ 	.byte	0x04, 0x1c
        /*00da*/ 	.short	(.L_34 - .L_33)


	//   ....[0]....
.L_33:
        /*00dc*/ 	.word	0x00000d70


	//----- nvinfo : EIATTR_REQNTID
	.align		4
.L_34:
        /*00e0*/ 	.byte	0x04, 0x10
        /*00e2*/ 	.short	(.L_36 - .L_35)
.L_35:
        /*00e4*/ 	.word	0x00000200
        /*00e8*/ 	.word	0x00000001
        /*00ec*/ 	.word	0x00000001


	//----- nvinfo : EIATTR_CBANK_PARAM_SIZE
	.align		4
.L_36:
        /*00f0*/ 	.byte	0x03, 0x19
        /*00f2*/ 	.short	0x0040


	//----- nvinfo : EIATTR_PARAM_CBANK
	.align		4
        /*00f4*/ 	.byte	0x04, 0x0a
        /*00f6*/ 	.short	(.L_38 - .L_37)
	.align		4
.L_37:
        /*00f8*/ 	.word	index@(.nv.constant0.triton_red_fused__to_copy_add_mean_mul_pow_rsqrt_8)
        /*00fc*/ 	.short	0x0210
        /*00fe*/ 	.short	0x0040


	//----- nvinfo : EIATTR_SW_WAR
	.align		4
.L_38:
        /*0100*/ 	.byte	0x04, 0x36
        /*0102*/ 	.short	(.L_40 - .L_39)
.L_39:
        /*0104*/ 	.word	0x00000008
.L_40:


//--------------------- .nv.callgraph             --------------------------
	.section	.nv.callgraph,"",@"SHT_CUDA_CALLGRAPH"
	.align	4
	.sectionentsize	8
	.align		4
        /*0000*/ 	.word	0x00000000
	.align		4
        /*0004*/ 	.word	0xffffffff
	.align		4
        /*0008*/ 	.word	0x00000000
	.align		4
        /*000c*/ 	.word	0xfffffffe
	.align		4
        /*0010*/ 	.word	0x00000000
	.align		4
        /*0014*/ 	.word	0xfffffffd
	.align		4
        /*0018*/ 	.word	0x00000000
	.align		4
        /*001c*/ 	.word	0xfffffffc


//--------------------- .nv.constant4             --------------------------
	.section	.nv.constant4,"a",@progbits
	.align	8
	.align		8
.nv.constant4:
        /*0000*/ 	.dword	_$_str


//--------------------- .text.triton_red_fused__to_copy_add_mean_mul_pow_rsqrt_8 --------------------------
	.section	.text.triton_red_fused__to_copy_add_mean_mul_pow_rsqrt_8,"ax",@progbits
	.sectionflags	@"SHF_BARRIERS=1"
	.align	128
        .global         triton_red_fused__to_copy_add_mean_mul_pow_rsqrt_8
        .type           triton_red_fused__to_copy_add_mean_mul_pow_rsqrt_8,@function
        .size           triton_red_fused__to_copy_add_mean_mul_pow_rsqrt_8,(.L_x_3 - triton_red_fused__to_copy_add_mean_mul_pow_rsqrt_8)
        .other          triton_red_fused__to_copy_add_mean_mul_pow_rsqrt_8,@"STO_CUDA_ENTRY STV_DEFAULT"
triton_red_fused__to_copy_add_mean_mul_pow_rsqrt_8:
.text.triton_red_fused__to_copy_add_mean_mul_pow_rsqrt_8:
[----:B------:R-:W0:Y:S02]  /*0000*/  LDC R1, c[0x0][0x28] ;  /* 0x00000a00ff017b82 */ /* 0x000e240000000800 */
[----:B------:R-:W1:Y:S01]  /*0010*/  S2R R2, SR_TID.X ;  /* 0x0000000000027919 */ /* 0x000e620000002100 */
[----:B------:R-:W-:Y:S01]  /*0020*/  ULDC UR4, c[0x0][0x240] ;  /* 0x0000900000047ab9 */ /* 0x000fe20000000800 */
[----:B------:R-:W-:Y:S01]  /*0030*/  HFMA2.MMA R23, -RZ, RZ, 0, 0 ;  /* 0x00000000ff177435 */ /* 0x000fe200000001ff */
[----:B------:R-:W-:Y:S01]  /*0040*/  CS2R R16, SRZ ;  /* 0x0000000000107805 */ /* 0x000fe2000001ff00 */
[----:B------:R-:W2:Y:S01]  /*0050*/  S2R R0, SR_CTAID.X ;  /* 0x0000000000007919 */ /* 0x000ea20000002500 */
[----:B------:R-:W-:Y:S02]  /*0060*/  MOV R22, 0xfffffe00 ;  /* 0xfffffe0000167802 */ /* 0x000fe40000000f00 */
[----:B------:R-:W-:Y:S02]  /*0070*/  CS2R R20, SRZ ;  /* 0x0000000000147805 */ /* 0x000fe4000001ff00 */
[----:B------:R-:W-:Y:S01]  /*0080*/  CS2R R18, SRZ ;  /* 0x0000000000127805 */ /* 0x000fe2000001ff00 */
[----:B------:R-:W-:Y:S01]  /*0090*/  ULDC.64 UR6, c[0x0][0x208] ;  /* 0x0000820000067ab9 */ /* 0x000fe20000000a00 */
[----:B-1----:R-:W-:-:S02]  /*00a0*/  SHF.R.U32.HI R3, RZ, 0x6, R2 ;  /* 0x00000006ff037819 */ /* 0x002fc40000011602 */
[----:B------:R-:W-:Y:S02]  /*00b0*/  SHF.L.U32 R2, R2, 0x3, RZ ;  /* 0x0000000302027819 */ /* 0x000fe400000006ff */
[----:B--2---:R-:W-:Y:S02]  /*00c0*/  SHF.L.U32 R0, R0, 0x3, RZ ;  /* 0x0000000300007819 */ /* 0x004fe400000006ff */
[----:B------:R-:W-:Y:S02]  /*00d0*/  SGXT.U32 R3, R3, 0x3 ;  /* 0x000000030303781a */ /* 0x000fe40000000000 */
[----:B------:R-:W-:Y:S02]  /*00e0*/  LOP3.LUT R2, R2, 0x1f8, RZ, 0xc0, !PT ;  /* 0x000001f802027812 */ /* 0x000fe400078ec0ff */
[----:B------:R-:W-:-:S04]  /*00f0*/  LOP3.LUT R3, R3, R0, RZ, 0xfc, !PT ;  /* 0x0000000003037212 */ /* 0x000fc800078efcff */
[C---:B------:R-:W-:Y:S02]  /*0100*/  ISETP.GE.AND P1, PT, R3.reuse, UR4, PT ;  /* 0x0000000403007c0c */ /* 0x040fe4000bf26270 */
[----:B------:R-:W-:Y:S02]  /*0110*/  LEA R3, R3, R2, 0xc ;  /* 0x0000000203037211 */ /* 0x000fe400078e60ff */
[----:B------:R-:W-:-:S09]  /*0120*/  MOV R2, RZ ;  /* 0x000000ff00027202 */ /* 0x000fd20000000f00 */
.L_x_0:
[----:B-1----:R-:W1:Y:S01]  /*0130*/  LDC.64 R14, c[0x0][0x220] ;  /* 0x00008800ff0e7b82 */ /* 0x002e620000000a00 */
[----:B------:R-:W-:Y:S02]  /*0140*/  IADD3 R22, R22, 0x200, RZ ;  /* 0x0000020016167810 */ /* 0x000fe40007ffe0ff */
[----:B------:R-:W-:Y:S02]  /*0150*/  CS2R R4, SRZ ;  /* 0x0000000000047805 */ /* 0x000fe4000001ff00 */
[----:B------:R-:W-:Y:S02]  /*0160*/  CS2R R6, SRZ ;  /* 0x0000000000067805 */ /* 0x000fe4000001ff00 */
[----:B------:R-:W-:Y:S02]  /*0170*/  CS2R R8, SRZ ;  /* 0x0000000000087805 */ /* 0x000fe4000001ff00 */
[----:B------:R-:W-:Y:S02]  /*0180*/  LOP3.LUT R25, R3, R22, RZ, 0xfc, !PT ;  /* 0x0000001603197212 */ /* 0x000fe400078efcff */
[----:B------:R-:W-:Y:S01]  /*0190*/  CS2R R10, SRZ ;  /* 0x00000000000a7805 */ /* 0x000fe2000001ff00 */
[----:B------:R-:W2:Y:S08]  /*01a0*/  LDC.64 R12, c[0x0][0x228] ;  /* 0x00008a00ff0c7b82 */ /* 0x000eb00000000a00 */
[----:B------:R-:W3:Y:S01]  /*01b0*/  LDC.64 R26, c[0x0][0x210] ;  /* 0x00008400ff1a7b82 */ /* 0x000ee20000000a00 */
[----:B-1----:R-:W-:-:S05]  /*01c0*/  IMAD.WIDE R14, R25, 0x2, R14 ;  /* 0x00000002190e7825 */ /* 0x002fca00078e020e */
[----:B------:R1:W4:Y:S01]  /*01d0*/  @!P1 LDG.E.EF.128 R4, desc[UR6][R14.64] ;  /* 0x000000060e049981 */ /* 0x000322000c0e1d00 */
[----:B--2---:R-:W-:-:S05]  /*01e0*/  IMAD.WIDE R12, R25, 0x2, R12 ;  /* 0x00000002190c7825 */ /* 0x004fca00078e020c */
[----:B------:R-:W2:Y:S01]  /*01f0*/  @!P1 LDG.E.EF.128 R8, desc[UR6][R12.64] ;  /* 0x000000060c089981 */ /* 0x000ea2000c0e1d00 */
[----:B-1----:R-:W-:Y:S01]  /*0200*/  CS2R R14, SRZ ;  /* 0x00000000000e7805 */ /* 0x002fe2000001ff00 */
[----:B----4-:R-:W-:Y:S02]  /*0210*/  HADD2.F32 R24, -RZ, R5.H0_H0 ;  /* 0x20000005ff187230 */ /* 0x010fe40000004100 */
[----:B------:R-:W-:Y:S02]  /*0220*/  HADD2.F32 R28, -RZ, R5.H1_H1 ;  /* 0x30000005ff1c7230 */ /* 0x000fe40000004100 */
[----:B--2---:R-:W-:Y:S02]  /*0230*/  HADD2.F32 R29, -RZ, R9.H0_H0 ;  /* 0x20000009ff1d7230 */ /* 0x004fe40000004100 */
[----:B------:R-:W-:-:S03]  /*0240*/  HADD2.F32 R9, -RZ, R9.H1_H1 ;  /* 0x30000009ff097230 */ /* 0x000fc60000004100 */
[----:B------:R-:W-:Y:S01]  /*0250*/  FADD R5, R24, R29 ;  /* 0x0000001d18057221 */ /* 0x000fe20000000000 */
[----:B------:R-:W-:Y:S02]  /*0260*/  HADD2.F32 R24, -RZ, R4.H0_H0 ;  /* 0x20000004ff187230 */ /* 0x000fe40000004100 */
[----:B------:R-:W-:Y:S02]  /*0270*/  HADD2.F32 R29, -RZ, R8.H0_H0 ;  /* 0x20000008ff1d7230 */ /* 0x000fe40000004100 */
[----:B------:R-:W-:Y:S01]  /*0280*/  FADD R28, R28, R9 ;  /* 0x000000091c1c7221 */ /* 0x000fe20000000000 */
[----:B------:R-:W-:Y:S02]  /*0290*/  HADD2.F32 R9, -RZ, R8.H1_H1 ;  /* 0x30000008ff097230 */ /* 0x000fe40000004100 */
[----:B------:R-:W-:Y:S02]  /*02a0*/  HADD2.F32 R8, -RZ, R10.H0_H0 ;  /* 0x2000000aff087230 */ /* 0x000fe40000004100 */
[----:B------:R-:W-:Y:S01]  /*02b0*/  FADD R24, R24, R29 ;  /* 0x0000001d18187221 */ /* 0x000fe20000000000 */
[----:B------:R-:W-:-:S02]  /*02c0*/  HADD2.F32 R29, -RZ, R6.H0_H0 ;  /* 0x20000006ff1d7230 */ /* 0x000fc40000004100 */
[----:B------:R-:W-:Y:S02]  /*02d0*/  HADD2.F32 R4, -RZ, R4.H1_H1 ;  /* 0x30000004ff047230 */ /* 0x000fe40000004100 */
[----:B------:R-:W-:Y:S02]  /*02e0*/  HADD2.F32 R13, -RZ, R10.H1_H1 ;  /* 0x3000000aff0d7230 */ /* 0x000fe40000004100 */
[----:B------:R-:W-:Y:S01]  /*02f0*/  FADD R29, R29, R8 ;  /* 0x000000081d1d7221 */ /* 0x000fe20000000000 */
[----:B------:R-:W-:Y:S02]  /*0300*/  HADD2.F32 R8, -RZ, R6.H1_H1 ;  /* 0x30000006ff087230 */ /* 0x000fe40000004100 */
[----:B------:R-:W-:Y:S01]  /*0310*/  FADD R4, R4, R9 ;  /* 0x0000000904047221 */ /* 0x000fe20000000000 */
[----:B------:R-:W-:Y:S02]  /*0320*/  HADD2.F32 R6, -RZ, R7.H0_H0 ;  /* 0x20000007ff067230 */ /* 0x000fe40000004100 */
[----:B------:R-:W-:-:S02]  /*0330*/  HADD2.F32 R9, -RZ, R11.H0_H0 ;  /* 0x2000000bff097230 */ /* 0x000fc40000004100 */
[----:B------:R-:W-:Y:S01]  /*0340*/  FADD R10, R8, R13 ;  /* 0x0000000d080a7221 */ /* 0x000fe20000000000 */
[----:B------:R-:W-:Y:S02]  /*0350*/  CS2R R12, SRZ ;  /* 0x00000000000c7805 */ /* 0x000fe4000001ff00 */
[----:B------:R-:W-:Y:S01]  /*0360*/  FADD R6, R6, R9 ;  /* 0x0000000906067221 */ /* 0x000fe20000000000 */
[----:B---3--:R-:W-:-:S05]  /*0370*/  IMAD.WIDE R8, R25, 0x2, R26 ;  /* 0x0000000219087825 */ /* 0x008fca00078e021a */
[----:B------:R-:W2:Y:S01]  /*0380*/  @!P1 LDG.E.EF.128 R12, desc[UR6][R8.64] ;  /* 0x00000006080c9981 */ /* 0x000ea2000c0e1d00 */
[----:B------:R-:W-:Y:S02]  /*0390*/  HADD2.F32 R7, -RZ, R7.H1_H1 ;  /* 0x30000007ff077230 */ /* 0x000fe40000004100 */
[----:B------:R-:W-:-:S05]  /*03a0*/  HADD2.F32 R26, -RZ, R11.H1_H1 ;  /* 0x3000000bff1a7230 */ /* 0x000fca0000004100 */
[----:B------:R-:W-:Y:S01]  /*03b0*/  FADD R7, R7, R26 ;  /* 0x0000001a07077221 */ /* 0x000fe20000000000 */
[----:B------:R-:W-:Y:S01]  /*03c0*/  ISETP.GE.U32.AND P0, PT, R22, 0xe00, PT ;  /* 0x00000e001600780c */ /* 0x000fe20003f06070 */
[----:B--2---:R-:W-:Y:S02]  /*03d0*/  HADD2.F32 R11, -RZ, R12.H1_H1 ;  /* 0x3000000cff0b7230 */ /* 0x004fe40000004100 */
[----:B------:R-:W-:-:S03]  /*03e0*/  HADD2.F32 R25, -RZ, R13.H1_H1 ;  /* 0x3000000dff197230 */ /* 0x000fc60000004100 */
[----:B------:R-:W-:Y:S01]  /*03f0*/  FADD R26, R11, R4 ;  /* 0x000000040b1a7221 */ /* 0x000fe20000000000 */
[----:B------:R-:W-:Y:S02]  /*0400*/  HADD2.F32 R11, -RZ, R12.H0_H0 ;  /* 0x2000000cff0b7230 */ /* 0x000fe40000004100 */
[----:B------:R-:W-:Y:S02]  /*0410*/  HADD2.F32 R12, -RZ, R13.H0_H0 ;  /* 0x2000000dff0c7230 */ /* 0x000fe40000004100 */
[----:B------:R-:W-:Y:S01]  /*0420*/  FADD R13, R25, R28 ;  /* 0x0000001c190d7221 */ /* 0x000fe20000000000 */
[----:B------:R-:W-:Y:S02]  /*0430*/  HADD2.F32 R4, -RZ, R15.H1_H1 ;  /* 0x3000000fff047230 */ /* 0x000fe40000004100 */
[----:B------:R-:W-:Y:S01]  /*0440*/  FADD R12, R12, R5 ;  /* 0x000000050c0c7221 */ /* 0x000fe20000000000 */
[----:B------:R-:W-:Y:S02]  /*0450*/  HADD2.F32 R5, -RZ, R14.H1_H1 ;  /* 0x3000000eff057230 */ /* 0x000fe40000004100 */
[----:B------:R-:W-:-:S02]  /*0460*/  HADD2.F32 R14, -RZ, R14.H0_H0 ;  /* 0x2000000eff0e7230 */ /* 0x000fc40000004100 */
[----:B------:R-:W-:Y:S02]  /*0470*/  HADD2.F32 R25, -RZ, R15.H0_H0 ;  /* 0x2000000fff197230 */ /* 0x000fe40000004100 */
[----:B------:R-:W-:Y:S01]  /*0480*/  FADD R15, R5, R10 ;  /* 0x0000000a050f7221 */ /* 0x000fe20000000000 */
[----:B------:R-:W-:Y:S01]  /*0490*/  FADD R11, R11, R24 ;  /* 0x000000180b0b7221 */ /* 0x000fe20000000000 */
[----:B------:R-:W-:Y:S01]  /*04a0*/  FADD R14, R14, R29 ;  /* 0x0000001d0e0e7221 */ /* 0x000fe20000000000 */
[----:B------:R-:W-:Y:S01]  /*04b0*/  FADD R27, R4, R7 ;  /* 0x00000007041b7221 */ /* 0x000fe20000000000 */
[----:B------:R-:W-:Y:S01]  /*04c0*/  FADD R10, R25, R6 ;  /* 0x00000006190a7221 */ /* 0x000fe20000000000 */
[----:B------:R-:W-:Y:S02]  /*04d0*/  F2FP.F16.F32.PACK_AB R5, R13, R12 ;  /* 0x0000000c0d05723e */ /* 0x000fe400000000ff */
[----:B------:R-:W-:Y:S02]  /*04e0*/  F2FP.F16.F32.PACK_AB R4, R26, R11 ;  /* 0x0000000b1a04723e */ /* 0x000fe400000000ff */
[----:B------:R-:W-:-:S02]  /*04f0*/  F2FP.F16.F32.PACK_AB R6, R15, R14 ;  /* 0x0000000e0f06723e */ /* 0x000fc400000000ff */
[----:B------:R-:W-:Y:S01]  /*0500*/  F2FP.F16.F32.PACK_AB R7, R27, R10 ;  /* 0x0000000a1b07723e */ /* 0x000fe200000000ff */
[----:B------:R-:W-:Y:S01]  /*0510*/  @!P1 FFMA R23, R26, R26, R23 ;  /* 0x0000001a1a179223 */ /* 0x000fe20000000017 */
[----:B------:R-:W-:-:S03]  /*0520*/  @!P1 FFMA R16, R11, R11, R16 ;  /* 0x0000000b0b109223 */ /* 0x000fc60000000010 */
[----:B------:R1:W-:Y:S01]  /*0530*/  @!P1 STG.E.128 desc[UR6][R8.64], R4 ;  /* 0x0000000408009986 */ /* 0x0003e2000c101d06 */
[----:B------:R-:W-:Y:S01]  /*0540*/  @!P1 FFMA R2, R13, R13, R2 ;  /* 0x0000000d0d029223 */ /* 0x000fe20000000002 */
[----:B------:R-:W-:Y:S01]  /*0550*/  @!P1 FFMA R21, R12, R12, R21 ;  /* 0x0000000c0c159223 */ /* 0x000fe20000000015 */
[----:B------:R-:W-:Y:S01]  /*0560*/  @!P1 FFMA R18, R15, R15, R18 ;  /* 0x0000000f0f129223 */ /* 0x000fe20000000012 */
[----:B------:R-:W-:Y:S01]  /*0570*/  @!P1 FFMA R17, R14, R14, R17 ;  /* 0x0000000e0e119223 */ /* 0x000fe20000000011 */
[----:B------:R-:W-:Y:S01]  /*0580*/  @!P1 FFMA R20, R27, R27, R20 ;  /* 0x0000001b1b149223 */ /* 0x000fe20000000014 */
[----:B------:R-:W-:Y:S01]  /*0590*/  @!P1 FFMA R19, R10, R10, R19 ;  /* 0x0000000a0a139223 */ /* 0x000fe20000000013 */
[----:B------:R-:W-:Y:S06]  /*05a0*/  @!P0 BRA `(.L_x_0) ;  /* 0xfffffff800e08947 */ /* 0x000fec000383ffff */
[----:B------:R-:W-:Y:S01]  /*05b0*/  FADD R16, R16, R23 ;  /* 0x0000001710107221 */ /* 0x000fe20000000000 */
[----:B------:R-:W2:Y:S01]  /*05c0*/  S2UR UR5, SR_CgaCtaId ;  /* 0x00000000000579c3 */ /* 0x000ea20000008800 */
[----:B------:R-:W-:Y:S01]  /*05d0*/  UMOV UR4, 0x400 ;  /* 0x0000040000047882 */ /* 0x000fe20000000000 */
[----:B------:R-:W-:Y:S01]  /*05e0*/  MOV R24, 0xffffffff ;  /* 0xffffffff00187802 */ /* 0x000fe20000000f00 */
[----:B------:R-:W-:-:S04]  /*05f0*/  FADD R21, R21, R16 ;  /* 0x0000001015157221 */ /* 0x000fc80000000000 */
[----:B------:R-:W-:Y:S01]  /*0600*/  FADD R2, R2, R21 ;  /* 0x0000001502027221 */ /* 0x000fe20000000000 */
[----:B------:R-:W-:-:S03]  /*0610*/  HFMA2.MMA R21, -RZ, RZ, 0.6875, 0 ;  /* 0x39800000ff157435 */ /* 0x000fc600000001ff */
[----:B------:R-:W-:-:S04]  /*0620*/  FADD R17, R17, R2 ;  /* 0x0000000211117221 */ /* 0x000fc80000000000 */
[----:B------:R-:W-:Y:S02]  /*0630*/  FADD R18, R18, R17 ;  /* 0x0000001112127221 */ /* 0x000fe40000000000 */
[----:B------:R-:W3:Y:S02]  /*0640*/  LDC.64 R16, c[0x0][0x238] ;  /* 0x00008e00ff107b82 */ /* 0x000ee40000000a00 */
[----:B------:R-:W-:-:S04]  /*0650*/  FADD R19, R19, R18 ;  /* 0x0000001213137221 */ /* 0x000fc80000000000 */
[----:B------:R-:W-:Y:S01]  /*0660*/  FADD R19, R20, R19 ;  /* 0x0000001314137221 */ /* 0x000fe20000000000 */
[----:B--2---:R-:W-:-:S03]  /*0670*/  UPRMT UR4, UR5, 0x654, UR4 ;  /* 0x0000065405047896 */ /* 0x004fc60008000004 */
[----:B------:R-:W-:Y:S01]  /*0680*/  ULDC UR5, c[0x0][0x240] ;  /* 0x0000900000057ab9 */ /* 0x000fe20000000800 */
[----:B------:R-:W2:Y:S02]  /*0690*/  SHFL.BFLY PT, R2, R19, 0x10, 0x1f ;  /* 0x0e001f0013027f89 */ /* 0x000ea400000e0000 */
[----:B--2---:R-:W-:Y:S02]  /*06a0*/  FADD R2, R19, R2 ;  /* 0x0000000213027221 */ /* 0x004fe40000000000 */
[----:B------:R-:W3:Y:S03]  /*06b0*/  LDC.64 R18, c[0x0][0x210] ;  /* 0x00008400ff127b82 */ /* 0x000ee60000000a00 */
[----:B-1----:R-:W1:Y:S02]  /*06c0*/  SHFL.BFLY PT, R5, R2, 0x8, 0x1f ;  /* 0x0d001f0002057f89 */ /* 0x002e6400000e0000 */
[----:B-1----:R-:W-:-:S05]  /*06d0*/  FADD R4, R2, R5 ;  /* 0x0000000502047221 */ /* 0x002fca0000000000 */
[----:B------:R-:W1:Y:S02]  /*06e0*/  SHFL.BFLY PT, R5, R4, 0x4, 0x1f ;  /* 0x0c801f0004057f89 */ /* 0x000e6400000e0000 */
[----:B-1----:R-:W-:Y:S02]  /*06f0*/  FADD R6, R4, R5 ;  /* 0x0000000504067221 */ /* 0x002fe40000000000 */
[----:B------:R-:W1:Y:S03]  /*0700*/  S2R R5, SR_TID.X ;  /* 0x0000000000057919 */ /* 0x000e660000002100 */
[----:B------:R-:W2:Y:S02]  /*0710*/  SHFL.BFLY PT, R7, R6, 0x2, 0x1f ;  /* 0x0c401f0006077f89 */ /* 0x000ea400000e0000 */
[----:B--2---:R-:W-:Y:S01]  /*0720*/  FADD R7, R6, R7 ;  /* 0x0000000706077221 */ /* 0x004fe20000000000 */
[----:B-1----:R-:W-:-:S04]  /*0730*/  SHF.R.U32.HI R15, RZ, 0x6, R5 ;  /* 0x00000006ff0f7819 */ /* 0x002fc80000011605 */
[----:B------:R-:W1:Y:S01]  /*0740*/  SHFL.BFLY PT, R8, R7, 0x1, 0x1f ;  /* 0x0c201f0007087f89 */ /* 0x000e6200000e0000 */
[----:B------:R-:W-:Y:S02]  /*0750*/  LOP3.LUT P0, RZ, R5, 0x1f, RZ, 0xc0, !PT ;  /* 0x0000001f05ff7812 */ /* 0x000fe4000780c0ff */
[----:B------:R-:W-:Y:S02]  /*0760*/  SGXT.U32 R15, R15, 0x3 ;  /* 0x000000030f0f781a */ /* 0x000fe40000000000 */
[----:B------:R-:W-:Y:S02]  /*0770*/  SHF.R.U32.HI R2, RZ, 0x3, R5 ;  /* 0x00000003ff027819 */ /* 0x000fe40000011605 */
[----:B------:R-:W-:Y:S02]  /*0780*/  SHF.L.U32 R11, R15, 0x3, RZ ;  /* 0x000000030f0b7819 */ /* 0x000fe400000006ff */
[----:B------:R-:W-:Y:S02]  /*0790*/  ISETP.GE.AND P2, PT, R5, 0x10, PT ;  /* 0x000000100500780c */ /* 0x000fe40003f46270 */
[----:B------:R-:W-:-:S02]  /*07a0*/  LOP3.LUT R2, R11, 0x4, R2, 0xf8, !PT ;  /* 0x000000040b027812 */ /* 0x000fc400078ef802 */
[C---:B------:R-:W-:Y:S02]  /*07b0*/  LEA R4, R5.reuse, UR4, 0x2 ;  /* 0x0000000405047c11 */ /* 0x040fe4000f8e10ff */
[----:B------:R-:W-:Y:S01]  /*07c0*/  LOP3.LUT R23, R5, 0x1ff, RZ, 0xc0, !PT ;  /* 0x000001ff05177812 */ /* 0x000fe200078ec0ff */
[----:B-1----:R-:W-:Y:S01]  /*07d0*/  FADD R13, R7, R8 ;  /* 0x00000008070d7221 */ /* 0x002fe20000000000 */
[----:B------:R-:W-:-:S04]  /*07e0*/  LOP3.LUT R7, R5, 0x1, RZ, 0xc0, !PT ;  /* 0x0000000105077812 */ /* 0x000fc800078ec0ff */
[----:B------:R1:W-:Y:S01]  /*07f0*/  @!P0 STS [R2+UR4], R13 ;  /* 0x0000000d02008988 */ /* 0x0003e20008000804 */
[----:B------:R-:W-:Y:S01]  /*0800*/  BAR.SYNC.DEFER_BLOCKING 0x0 ;  /* 0x0000000000007b1d */ /* 0x000fe20000010000 */
[----:B------:R-:W-:-:S04]  /*0810*/  ISETP.NE.U32.AND P0, PT, R7, 0x1, PT ;  /* 0x000000010700780c */ /* 0x000fc80003f05070 */
[C---:B------:R-:W-:Y:S02]  /*0820*/  ISETP.LT.AND P0, PT, R5.reuse, 0x10, P0 ;  /* 0x000000100500780c */ /* 0x040fe40000701270 */
[----:B-1----:R-:W-:-:S04]  /*0830*/  LOP3.LUT R2, R5, 0x7, RZ, 0xc0, !PT ;  /* 0x0000000705027812 */ /* 0x002fc800078ec0ff */
[----:B------:R-:W-:Y:S01]  /*0840*/  LEA R2, R2, UR4, 0x2 ;  /* 0x0000000402027c11 */ /* 0x000fe2000f8e10ff */
[----:B------:R-:W1:Y:S04]  /*0850*/  @!P2 LDS R9, [R4] ;  /* 0x000000000409a984 */ /* 0x000e680000000800 */
[----:B-1----:R-:W1:Y:S02]  /*0860*/  SHFL.BFLY PT, R6, R9, 0x1, 0x1f ;  /* 0x0c201f0009067f89 */ /* 0x002e6400000e0000 */
[----:B-1----:R-:W-:Y:S01]  /*0870*/  FADD R7, R9, R6 ;  /* 0x0000000609077221 */ /* 0x002fe20000000000 */
[----:B------:R-:W-:Y:S01]  /*0880*/  IADD3 R6, R11, UR4, RZ ;  /* 0x000000040b067c10 */ /* 0x000fe2000fffe0ff */
[----:B------:R-:W1:Y:S03]  /*0890*/  LDC.64 R8, c[0x0][0x218] ;  /* 0x00008600ff087b82 */ /* 0x000e660000000a00 */
[----:B------:R2:W-:Y:S01]  /*08a0*/  @P0 STS [R4], R7 ;  /* 0x0000000704000388 */ /* 0x0005e20000000800 */
[----:B------:R-:W-:-:S04]  /*08b0*/  IMAD R13, R15, -0x4, R6 ;  /* 0xfffffffc0f0d7824 */ /* 0x000fc800078e0206 */
[----:B------:R-:W-:Y:S01]  /*08c0*/  BAR.SYNC.DEFER_BLOCKING 0x0 ;  /* 0x0000000000007b1d */ /* 0x000fe20000010000 */
[----:B------:R-:W-:-:S07]  /*08d0*/  LOP3.LUT P0, RZ, R5, 0x1f8, RZ, 0xc0, !PT ;  /* 0x000001f805ff7812 */ /* 0x000fce000780c0ff */
[----:B--2---:R-:W2:Y:S01]  /*08e0*/  LDC.64 R6, c[0x0][0x230] ;  /* 0x00008c00ff067b82 */ /* 0x004ea20000000a00 */
[----:B------:R4:W5:Y:S07]  /*08f0*/  LDS R10, [R11+UR4] ;  /* 0x000000040b0a7984 */ /* 0x00096e0008000800 */
[----:B------:R-:W-:Y:S01]  /*0900*/  BAR.SYNC.DEFER_BLOCKING 0x0 ;  /* 0x0000000000007b1d */ /* 0x000fe20000010000 */
[----:B----4-:R-:W-:Y:S02]  /*0910*/  LOP3.LUT R11, R0, 0x7, R5, 0xf8, !PT ;  /* 0x00000007000b7812 */ /* 0x010fe400078ef805 */
[----:B------:R-:W-:-:S02]  /*0920*/  SHF.L.U32 R5, R5, 0x3, RZ ;  /* 0x0000000305057819 */ /* 0x000fc400000006ff */
[C---:B------:R-:W-:Y:S01]  /*0930*/  ISETP.LT.AND P0, PT, R11.reuse, UR5, !P0 ;  /* 0x000000050b007c0c */ /* 0x040fe2000c701270 */
[----:B-1----:R-:W-:Y:S01]  /*0940*/  IMAD.WIDE R8, R11, 0x4, R8 ;  /* 0x000000040b087825 */ /* 0x002fe200078e0208 */
[----:B------:R-:W-:Y:S01]  /*0950*/  LOP3.LUT R5, R5, 0x1f8, RZ, 0xc0, !PT ;  /* 0x000001f805057812 */ /* 0x000fe200078ec0ff */
[----:B0----5:R-:W-:Y:S02]  /*0960*/  STS [R13], R10 ;  /* 0x0000000a0d007388 */ /* 0x021fe40000000800 */
[-C--:B------:R-:W-:Y:S01]  /*0970*/  FFMA R0, R10, R21.reuse, 9.9999997473787516356e-06 ;  /* 0x3727c5ac0a007423 */ /* 0x080fe20000000015 */
[----:B------:R-:W-:Y:S06]  /*0980*/  BAR.SYNC.DEFER_BLOCKING 0x0 ;  /* 0x0000000000007b1d */ /* 0x000fec0000010000 */
[----:B------:R-:W-:Y:S01]  /*0990*/  MUFU.RSQ R0, R0 ;  /* 0x0000000000007308 */ /* 0x000fe20000001400 */
[----:B------:R-:W0:Y:S02]  /*09a0*/  LDS R2, [R2] ;  /* 0x0000000002027984 */ /* 0x000e240000000800 */
[----:B0-----:R-:W-:Y:S01]  /*09b0*/  FFMA R4, R2, R21, 9.9999997473787516356e-06 ;  /* 0x3727c5ac02047423 */ /* 0x001fe20000000015 */
[----:B--2---:R-:W-:Y:S01]  /*09c0*/  IMAD.WIDE.U32 R20, R23, 0x2, R6 ;  /* 0x0000000217147825 */ /* 0x004fe200078e0006 */
[----:B------:R-:W-:-:S03]  /*09d0*/  MOV R2, 0xfffffe00 ;  /* 0xfffffe0000027802 */ /* 0x000fc60000000f00 */
[----:B------:R-:W0:Y:S01]  /*09e0*/  MUFU.RSQ R15, R4 ;  /* 0x00000004000f7308 */ /* 0x000e220000001400 */
[----:B------:R-:W-:Y:S01]  /*09f0*/  BAR.SYNC.DEFER_BLOCKING 0x0 ;  /* 0x0000000000007b1d */ /* 0x000fe20000010000 */
[----:B------:R-:W-:Y:S02]  /*0a00*/  MOV R22, R20 ;  /* 0x0000001400167202 */ /* 0x000fe40000000f00 */
[----:B------:R-:W-:Y:S02]  /*0a10*/  LEA R23, R23, UR4, 0x2 ;  /* 0x0000000417177c11 */ /* 0x000fe4000f8e10ff */
[----:B------:R-:W-:Y:S01]  /*0a20*/  LEA R20, R5, UR4, 0x2 ;  /* 0x0000000405147c11 */ /* 0x000fe2000f8e10ff */
[----:B0--3--:R0:W-:Y:S06]  /*0a30*/  @P0 STG.E desc[UR6][R8.64], R15 ;  /* 0x0000000f08000986 */ /* 0x0091ec000c101906 */
.L_x_1:
[----:B0-----:R-:W-:Y:S02]  /*0a40*/  MOV R8, R22 ;  /* 0x0000001600087202 */ /* 0x001fe40000000f00 */
[----:B------:R-:W-:-:S05]  /*0a50*/  MOV R9, R21 ;  /* 0x0000001500097202 */ /* 0x000fca0000000f00 */
[----:B------:R-:W2:Y:S01]  /*0a60*/  LDG.E.EL.U16 R8, desc[UR6][R8.64] ;  /* 0x0000000608087981 */ /* 0x000ea2000c2e1500 */
[----:B------:R-:W-:Y:S02]  /*0a70*/  IADD3 R2, P0, R2, 0x200, RZ ;  /* 0x0000020002027810 */ /* 0x000fe40007f1e0ff */
[----:B------:R-:W-:Y:S02]  /*0a80*/  CS2R R4, SRZ ;  /* 0x0000000000047805 */ /* 0x000fe4000001ff00 */
[----:B------:R-:W-:Y:S02]  /*0a90*/  CS2R R6, SRZ ;  /* 0x0000000000067805 */ /* 0x000fe4000001ff00 */
[----:B------:R-:W-:-:S05]  /*0aa0*/  LOP3.LUT R25, R3, R2, RZ, 0xfc, !PT ;  /* 0x0000000203197212 */ /* 0x000fca00078efcff */
[----:B------:R-:W-:-:S05]  /*0ab0*/  IMAD.WIDE R26, R25, 0x2, R18 ;  /* 0x00000002191a7825 */ /* 0x000fca00078e0212 */
[----:B------:R2:W3:Y:S01]  /*0ac0*/  @!P1 LDG.E.EF.128 R4, desc[UR6][R26.64] ;  /* 0x000000061a049981 */ /* 0x0004e2000c0e1d00 */
[----:B------:R-:W-:Y:S01]  /*0ad0*/  IADD3.X R24, RZ, R24, RZ, P0, !PT ;  /* 0x00000018ff187210 */ /* 0x000fe200007fe4ff */
[----:B------:R-:W-:Y:S01]  /*0ae0*/  BAR.SYNC.DEFER_BLOCKING 0x0 ;  /* 0x0000000000007b1d */ /* 0x000fe20000010000 */
[----:B------:R-:W-:Y:S02]  /*0af0*/  ISETP.GE.U32.AND P0, PT, R2, 0xe00, PT ;  /* 0x00000e000200780c */ /* 0x000fe40003f06070 */
[----:B------:R-:W-:Y:S02]  /*0b00*/  IADD3 R22, P2, R22, 0x400, RZ ;  /* 0x0000040016167810 */ /* 0x000fe40007f5e0ff */
[----:B------:R-:W-:Y:S02]  /*0b10*/  ISETP.GE.U32.AND.EX P0, PT, R24, RZ, PT, P0 ;  /* 0x000000ff1800720c */ /* 0x000fe40003f06100 */
[----:B------:R-:W-:Y:S01]  /*0b20*/  IADD3.X R21, RZ, R21, RZ, P2, !PT ;  /* 0x00000015ff157210 */ /* 0x000fe200017fe4ff */
[----:B--2---:R-:W-:-:S05]  /*0b30*/  HADD2.F32 R26, -RZ, R8.H0_H0 ;  /* 0x20000008ff1a7230 */ /* 0x004fca0000004100 */
[----:B------:R-:W-:Y:S01]  /*0b40*/  STS [R23], R26 ;  /* 0x0000001a17007388 */ /* 0x000fe20000000800 */
[----:B------:R-:W-:Y:S01]  /*0b50*/  BAR.SYNC.DEFER_BLOCKING 0x0 ;  /* 0x0000000000007b1d */ /* 0x000fe20000010000 */
[----:B---3--:R-:W-:Y:S02]  /*0b60*/  HADD2.F32 R29, -RZ, R4.H0_H0 ;  /* 0x20000004ff1d7230 */ /* 0x008fe40000004100 */
[----:B------:R-:W-:Y:S02]  /*0b70*/  HADD2.F32 R27, -RZ, R5.H0_H0 ;  /* 0x20000005ff1b7230 */ /* 0x000fe40000004100 */
[----:B------:R-:W-:Y:S02]  /*0b80*/  HADD2.F32 R5, -RZ, R5.H1_H1 ;  /* 0x30000005ff057230 */ /* 0x000fe40000004100 */
[C---:B------:R-:W-:Y:S01]  /*0b90*/  FMUL R29, R0.reuse, R29 ;  /* 0x0000001d001d7220 */ /* 0x040fe20000400000 */
[----:B------:R-:W-:Y:S02]  /*0ba0*/  HADD2.F32 R28, -RZ, R4.H1_H1 ;  /* 0x30000004ff1c7230 */ /* 0x000fe40000004100 */
[----:B------:R-:W-:-:S03]  /*0bb0*/  FMUL R27, R0, R27 ;  /* 0x0000001b001b7220 */ /* 0x000fc60000400000 */
[C---:B------:R-:W-:Y:S01]  /*0bc0*/  FMUL R28, R0.reuse, R28 ;  /* 0x0000001c001c7220 */ /* 0x040fe20000400000 */
[----:B------:R-:W0:Y:S04]  /*0bd0*/  LDS.128 R8, [R20] ;  /* 0x0000000014087984 */ /* 0x000e280000000c00 */
[----:B------:R-:W1:Y:S01]  /*0be0*/  LDS.128 R12, [R20+0x10] ;  /* 0x00001000140c7984 */ /* 0x000e620000000c00 */
[----:B0-----:R-:W-:Y:S01]  /*0bf0*/  FMUL R4, R29, R8 ;  /* 0x000000081d047220 */ /* 0x001fe20000400000 */
[----:B------:R-:W-:Y:S01]  /*0c00*/  FMUL R8, R0, R5 ;  /* 0x0000000500087220 */ /* 0x000fe20000400000 */
[----:B------:R-:W-:Y:S01]  /*0c10*/  FMUL R5, R10, R27 ;  /* 0x0000001b0a057220 */ /* 0x000fe20000400000 */
[----:B------:R-:W-:Y:S02]  /*0c20*/  HADD2.F32 R29, -RZ, R7.H0_H0 ;  /* 0x20000007ff1d7230 */ /* 0x000fe40000004100 */
[----:B------:R-:W-:Y:S01]  /*0c30*/  FMUL R9, R28, R9 ;  /* 0x000000091c097220 */ /* 0x000fe20000400000 */
[----:B------:R-:W-:Y:S01]  /*0c40*/  FMUL R8, R11, R8 ;  /* 0x000000080b087220 */ /* 0x000fe20000400000 */
[----:B------:R-:W-:-:S02]  /*0c50*/  HADD2.F32 R11, -RZ, R6.H0_H0 ;  /* 0x20000006ff0b7230 */ /* 0x000fc40000004100 */
[----:B------:R-:W-:Y:S02]  /*0c60*/  HADD2.F32 R27, -RZ, R6.H1_H1 ;  /* 0x30000006ff1b7230 */ /* 0x000fe40000004100 */
[C---:B------:R-:W-:Y:S01]  /*0c70*/  FMUL R29, R0.reuse, R29 ;  /* 0x0000001d001d7220 */ /* 0x040fe20000400000 */
[----:B------:R-:W-:Y:S02]  /*0c80*/  HADD2.F32 R7, -RZ, R7.H1_H1 ;  /* 0x30000007ff077230 */ /* 0x000fe40000004100 */
[C---:B------:R-:W-:Y:S01]  /*0c90*/  FMUL R11, R0.reuse, R11 ;  /* 0x0000000b000b7220 */ /* 0x040fe20000400000 */
[----:B------:R-:W-:Y:S01]  /*0ca0*/  F2FP.F16.F32.PACK_AB R4, R9, R4 ;  /* 0x000000040904723e */ /* 0x000fe200000000ff */
[----:B------:R-:W-:Y:S01]  /*0cb0*/  FMUL R6, R0, R27 ;  /* 0x0000001b00067220 */ /* 0x000fe20000400000 */
[----:B------:R-:W-:Y:S01]  /*0cc0*/  F2FP.F16.F32.PACK_AB R5, R8, R5 ;  /* 0x000000050805723e */ /* 0x000fe200000000ff */
[----:B------:R-:W-:Y:S01]  /*0cd0*/  FMUL R10, R0, R7 ;  /* 0x00000007000a7220 */ /* 0x000fe20000400000 */
[----:B-1----:R-:W-:Y:S01]  /*0ce0*/  FMUL R11, R11, R12 ;  /* 0x0000000c0b0b7220 */ /* 0x002fe20000400000 */
[----:B------:R-:W-:Y:S01]  /*0cf0*/  FMUL R6, R6, R13 ;  /* 0x0000000d06067220 */ /* 0x000fe20000400000 */
[----:B------:R-:W-:Y:S01]  /*0d00*/  FMUL R7, R14, R29 ;  /* 0x0000001d0e077220 */ /* 0x000fe20000400000 */
[----:B------:R-:W-:Y:S01]  /*0d10*/  FMUL R10, R15, R10 ;  /* 0x0000000a0f0a7220 */ /* 0x000fe20000400000 */
[----:B------:R-:W-:-:S02]  /*0d20*/  IMAD.WIDE R8, R25, 0x2, R16 ;  /* 0x0000000219087825 */ /* 0x000fc400078e0210 */
[----:B------:R-:W-:Y:S02]  /*0d30*/  F2FP.F16.F32.PACK_AB R6, R6, R11 ;  /* 0x0000000b0606723e */ /* 0x000fe400000000ff */
[----:B------:R-:W-:-:S05]  /*0d40*/  F2FP.F16.F32.PACK_AB R7, R10, R7 ;  /* 0x000000070a07723e */ /* 0x000fca00000000ff */
[----:B------:R0:W-:Y:S01]  /*0d50*/  @!P1 STG.E.128 desc[UR6][R8.64], R4 ;  /* 0x0000000408009986 */ /* 0x0001e2000c101d06 */
[----:B------:R-:W-:Y:S05]  /*0d60*/  @!P0 BRA `(.L_x_1) ;  /* 0xfffffffc00348947 */ /* 0x000fea000383ffff */
[----:B------:R-:W-:Y:S05]  /*0d70*/  EXIT ;  /* 0x000000000000794d */ /* 0x000fea0003800000 */
.L_x_2:
[----:B------:R-:W-:-:S00]  /*0d80*/  BRA `(.L_x_2) ;  /* 0xfffffffc00fc7947 */ /* 0x000fc0000383ffff */
[----:B------:R-:W-:-:S00]  /*0d90*/  NOP ;  /* 0x0000000000007918 */ /* 0x000fc00000000000 */
        /* <DEDUP_REMOVED lines=14> */
.L_x_3:


//--------------------- .nv.global.init           --------------------------
	.section	.nv.global.init,"aw",@progbits
.nv.global.init:
	.type		_$_str,@object
	.size		_$_str,(.L_0 - _$_str)
_$_str:
        /*0000*/ 	.byte	0x5f, 0x5f, 0x43, 0x55, 0x44, 0x41, 0x5f, 0x46, 0x54, 0x5a, 0x00
.L_0:


//--------------------- .nv.shared.triton_red_fused__to_copy_add_mean_mul_pow_rsqrt_8 --------------------------
	.section	.nv.shared.triton_red_fused__to_copy_add_mean_mul_pow_rsqrt_8,"aw",@nobits
	.sectionflags	@""
	.align	16
	.zero		1024


//--------------------- .nv.constant0.triton_red_fused__to_copy_add_mean_mul_pow_rsqrt_8 --------------------------
	.section	.nv.constant0.triton_red_fused__to_copy_add_mean_mul_pow_rsqrt_8,"a",@progbits
	.sectionflags	@""
	.align	4
.nv.constant0.triton_red_fused__to_copy_add_mean_mul_pow_rsqrt_8:
	.zero		592
